//
// Generated by NVIDIA NVVM Compiler
//
// Compiler Build ID: CL-36424714
// Cuda compilation tools, release 13.0, V13.0.88
// Based on NVVM 20.0.0
//

.version 9.0
.target sm_100
.address_size 64

	// .globl	_Z19game_of_life_kernelPKmPmii

.visible .entry _Z19game_of_life_kernelPKmPmii(
	.param .u64 .ptr .align 1 _Z19game_of_life_kernelPKmPmii_param_0,
	.param .u64 .ptr .align 1 _Z19game_of_life_kernelPKmPmii_param_1,
	.param .u32 _Z19game_of_life_kernelPKmPmii_param_2,
	.param .u32 _Z19game_of_life_kernelPKmPmii_param_3
)
{
	.reg .pred 	%p<14>;
	.reg .b32 	%r<51>;
	.reg .b64 	%rd<106>;

	ld.param.u64 	%rd35, [_Z19game_of_life_kernelPKmPmii_param_0];
	ld.param.u64 	%rd34, [_Z19game_of_life_kernelPKmPmii_param_1];
	ld.param.u32 	%r6, [_Z19game_of_life_kernelPKmPmii_param_2];
	ld.param.u32 	%r7, [_Z19game_of_life_kernelPKmPmii_param_3];
	cvta.to.global.u64 	%rd1, %rd35;
	cvt.s64.s32 	%rd2, %r6;
	mul.wide.s32 	%rd3, %r7, %r6;
	mov.u32 	%r8, %ctaid.x;
	mov.u32 	%r1, %ntid.x;
	mov.u32 	%r9, %tid.x;
	mad.lo.s32 	%r10, %r8, %r1, %r9;
	cvt.u64.u32 	%rd95, %r10;
	setp.le.u64 	%p1, %rd3, %rd95;
	@%p1 bra 	$L__BB0_20;
	not.b32 	%r11, %r6;
	cvt.s64.s32 	%rd5, %r11;
	mov.u32 	%r12, %nctaid.x;
	mul.lo.s32 	%r13, %r1, %r12;
	cvt.u64.u32 	%rd6, %r13;
	cvta.to.global.u64 	%rd7, %rd34;
	cvt.u32.u64 	%r14, %rd2;
$L__BB0_2:
	or.b64  	%rd36, %rd95, %rd2;
	and.b64  	%rd37, %rd36, -4294967296;
	setp.ne.s64 	%p2, %rd37, 0;
	@%p2 bra 	$L__BB0_4;
	cvt.u32.u64 	%r15, %rd95;
	div.u32 	%r16, %r15, %r14;
	cvt.u64.u32 	%rd96, %r16;
	bra.uni 	$L__BB0_5;
$L__BB0_4:
	div.u64 	%rd96, %rd95, %rd2;
$L__BB0_5:
	cvt.u32.u64 	%r2, %rd96;
	cvt.u64.u32 	%rd38, %r6;
	cvt.u32.u64 	%r17, %rd38;
	mul.lo.s32 	%r18, %r2, %r17;
	cvt.u32.u64 	%r19, %rd95;
	sub.s32 	%r3, %r19, %r18;
	add.s32 	%r4, %r2, 1;
	add.s32 	%r5, %r3, 1;
	min.s32 	%r20, %r2, %r3;
	setp.lt.s32 	%p3, %r20, 1;
	@%p3 bra 	$L__BB0_7;
	add.s64 	%rd40, %rd95, %rd5;
	shl.b64 	%rd41, %rd40, 3;
	add.s64 	%rd42, %rd1, %rd41;
	ld.global.nc.u64 	%rd99, [%rd42];
	bra.uni 	$L__BB0_8;
$L__BB0_7:
	setp.lt.s32 	%p4, %r2, 1;
	mov.b64 	%rd99, 0;
	mov.u64 	%rd98, %rd99;
	mov.u64 	%rd100, %rd99;
	@%p4 bra 	$L__BB0_10;
$L__BB0_8:
	setp.ge.s32 	%p5, %r5, %r6;
	sub.s64 	%rd44, %rd95, %rd2;
	shl.b64 	%rd45, %rd44, 3;
	add.s64 	%rd14, %rd1, %rd45;
	ld.global.nc.u64 	%rd98, [%rd14];
	mov.b64 	%rd100, 0;
	@%p5 bra 	$L__BB0_10;
	ld.global.nc.u64 	%rd100, [%rd14+8];
$L__BB0_10:
	setp.lt.s32 	%p6, %r3, 1;
	shl.b64 	%rd47, %rd95, 3;
	add.s64 	%rd20, %rd1, %rd47;
	mov.b64 	%rd101, 0;
	@%p6 bra 	$L__BB0_12;
	ld.global.nc.u64 	%rd101, [%rd20+-8];
$L__BB0_12:
	setp.ge.s32 	%p7, %r5, %r6;
	ld.global.nc.u64 	%rd23, [%rd20];
	mov.b64 	%rd102, 0;
	@%p7 bra 	$L__BB0_14;
	ld.global.nc.u64 	%rd102, [%rd20+8];
$L__BB0_14:
	setp.lt.s32 	%p8, %r3, 1;
	setp.ge.s32 	%p9, %r4, %r7;
	shl.b64 	%rd50, %rd2, 3;
	add.s64 	%rd26, %rd20, %rd50;
	mov.b64 	%rd103, 0;
	or.pred  	%p10, %p9, %p8;
	@%p10 bra 	$L__BB0_16;
	ld.global.nc.u64 	%rd103, [%rd26+-8];
$L__BB0_16:
	mov.b64 	%rd104, 0;
	mov.u64 	%rd105, %rd104;
	@%p9 bra 	$L__BB0_19;
	ld.global.nc.u64 	%rd104, [%rd26];
	@%p7 bra 	$L__BB0_19;
	ld.global.nc.u64 	%rd105, [%rd26+8];
$L__BB0_19:
	mov.b64 	{%r21, %r22}, %rd99;
	mov.b64 	{%r23, %r24}, %rd98;
	shf.l.wrap.b32 	%r25, %r22, %r23, 1;
	shf.l.wrap.b32 	%r26, %r23, %r24, 1;
	mov.b64 	%rd53, {%r25, %r26};
	mov.b64 	{%r27, %r28}, %rd100;
	shf.l.wrap.b32 	%r29, %r24, %r27, 31;
	shf.l.wrap.b32 	%r30, %r23, %r24, 31;
	mov.b64 	%rd54, {%r30, %r29};
	xor.b64  	%rd55, %rd53, %rd98;
	xor.b64  	%rd56, %rd55, %rd54;
	and.b64  	%rd57, %rd53, %rd98;
	and.b64  	%rd58, %rd54, %rd55;
	or.b64  	%rd59, %rd58, %rd57;
	mov.b64 	{%r31, %r32}, %rd101;
	mov.b64 	{%r33, %r34}, %rd23;
	shf.l.wrap.b32 	%r35, %r32, %r33, 1;
	shf.l.wrap.b32 	%r36, %r33, %r34, 1;
	mov.b64 	%rd60, {%r35, %r36};
	mov.b64 	{%r37, %r38}, %rd102;
	shf.l.wrap.b32 	%r39, %r34, %r37, 31;
	shf.l.wrap.b32 	%r40, %r33, %r34, 31;
	mov.b64 	%rd61, {%r40, %r39};
	xor.b64  	%rd62, %rd61, %rd60;
	and.b64  	%rd63, %rd61, %rd60;
	mov.b64 	{%r41, %r42}, %rd103;
	mov.b64 	{%r43, %r44}, %rd104;
	shf.l.wrap.b32 	%r45, %r42, %r43, 1;
	shf.l.wrap.b32 	%r46, %r43, %r44, 1;
	mov.b64 	%rd64, {%r45, %r46};
	mov.b64 	{%r47, %r48}, %rd105;
	shf.l.wrap.b32 	%r49, %r44, %r47, 31;
	shf.l.wrap.b32 	%r50, %r43, %r44, 31;
	mov.b64 	%rd65, {%r50, %r49};
	xor.b64  	%rd66, %rd64, %rd104;
	xor.b64  	%rd67, %rd66, %rd65;
	and.b64  	%rd68, %rd64, %rd104;
	and.b64  	%rd69, %rd65, %rd66;
	or.b64  	%rd70, %rd69, %rd68;
	xor.b64  	%rd71, %rd62, %rd56;
	xor.b64  	%rd72, %rd71, %rd67;
	or.b64  	%rd73, %rd67, %rd62;
	and.b64  	%rd74, %rd73, %rd56;
	and.b64  	%rd75, %rd67, %rd62;
	or.b64  	%rd76, %rd74, %rd75;
	xor.b64  	%rd77, %rd63, %rd59;
	xor.b64  	%rd78, %rd77, %rd70;
	or.b64  	%rd79, %rd70, %rd63;
	and.b64  	%rd80, %rd79, %rd59;
	and.b64  	%rd81, %rd70, %rd63;
	or.b64  	%rd82, %rd80, %rd81;
	xor.b64  	%rd83, %rd76, %rd78;
	and.b64  	%rd84, %rd76, %rd78;
	or.b64  	%rd85, %rd82, %rd84;
	or.b64  	%rd86, %rd85, %rd72;
	not.b64 	%rd87, %rd86;
	not.b64 	%rd88, %rd85;
	and.b64  	%rd89, %rd72, %rd88;
	and.b64  	%rd90, %rd23, %rd87;
	or.b64  	%rd91, %rd90, %rd89;
	and.b64  	%rd92, %rd91, %rd83;
	shl.b64 	%rd93, %rd95, 3;
	add.s64 	%rd94, %rd7, %rd93;
	st.global.u64 	[%rd94], %rd92;
	add.s64 	%rd95, %rd95, %rd6;
	setp.lt.u64 	%p13, %rd95, %rd3;
	@%p13 bra 	$L__BB0_2;
$L__BB0_20:
	ret;

}


// ===== COMPILED SASS (sm_100) =====

	.target	sm_100

	.elftype	@"ET_EXEC"


//--------------------- .note.nv.tkinfo           --------------------------
	.section	.note.nv.tkinfo,"",@"SHT_NOTE"
	.sectionflags	@"SHF_NOTE_NV_TKINFO"
	.tkinfo
        /*0018*/ 	.word	0x00000002
        /*0030*/ 	.string	""
        /*0030*/ 	.string	"ptxas"
        /*0030*/ 	.string	"Cuda compilation tools, release 13.0, V13.0.88"
        /*0030*/ 	.string	"Build cuda_13.0.r13.0/compiler.36424714_0"
        /*0030*/ 	.string	"-arch sm_100 -m 64 "



//--------------------- .note.nv.cuinfo           --------------------------
	.section	.note.nv.cuinfo,"",@"SHT_NOTE"
	.sectionflags	@"SHF_NOTE_NV_CUINFO"
        /*0018*/ 	.short	0x0002
        /*001a*/ 	.short	0x0064
        /*001c*/ 	.short	0x0082
	.zero		2


//--------------------- .nv.info                  --------------------------
	.section	.nv.info,"",@"SHT_CUDA_INFO"
	.align	4


	//----- nvinfo : EIATTR_REGCOUNT
	.align		4
        /*0000*/ 	.byte	0x04, 0x2f
        /*0002*/ 	.short	(.L_1 - .L_0)
	.align		4
.L_0:
        /*0004*/ 	.word	index@(_Z19game_of_life_kernelPKmPmii)
        /*0008*/ 	.word	0x00000020


	//----- nvinfo : EIATTR_FRAME_SIZE
	.align		4
.L_1:
        /*000c*/ 	.byte	0x04, 0x11
        /*000e*/ 	.short	(.L_3 - .L_2)
	.align		4
.L_2:
        /*0010*/ 	.word	index@($__internal_0_$__cuda_sm20_div_u64)
        /*0014*/ 	.word	0x00000000


	//----- nvinfo : EIATTR_FRAME_SIZE
	.align		4
.L_3:
        /*0018*/ 	.byte	0x04, 0x11
        /*001a*/ 	.short	(.L_5 - .L_4)
	.align		4
.L_4:
        /*001c*/ 	.word	index@(_Z19game_of_life_kernelPKmPmii)
        /*0020*/ 	.word	0x00000000


	//----- nvinfo : EIATTR_MIN_STACK_SIZE
	.align		4
.L_5:
        /*0024*/ 	.byte	0x04, 0x12
        /*0026*/ 	.short	(.L_7 - .L_6)
	.align		4
.L_6:
        /*0028*/ 	.word	index@(_Z19game_of_life_kernelPKmPmii)
        /*002c*/ 	.word	0x00000000
.L_7:


//--------------------- .nv.compat                --------------------------
	.section	.nv.compat,"",@"SHT_CUDA_COMPAT_INFO"
	.align	4
        /*0000*/ 	.byte	0x02, 0x09, 0x00, 0x00, 0x02, 0x02, 0x01, 0x00, 0x02, 0x05, 0x05, 0x00, 0x03, 0x07, 0x01, 0x01
        /*0010*/ 	.byte	0x02, 0x03, 0x00, 0x00, 0x02, 0x06, 0x01, 0x00, 0x04, 0x0b, 0x08, 0x00, 0x09, 0x00, 0x00, 0x00
        /*0020*/ 	.byte	0x00, 0x00, 0x00, 0x00


//--------------------- .nv.info._Z19game_of_life_kernelPKmPmii --------------------------
	.section	.nv.info._Z19game_of_life_kernelPKmPmii,"",@"SHT_CUDA_INFO"
	.sectionflags	@""
	.align	4


	//----- nvinfo : EIATTR_CUDA_API_VERSION
	.align		4
        /*0000*/ 	.byte	0x04, 0x37
        /*0002*/ 	.short	(.L_9 - .L_8)
.L_8:
        /*0004*/ 	.word	0x00000082


	//----- nvinfo : EIATTR_KPARAM_INFO
	.align		4
.L_9:
        /*0008*/ 	.byte	0x04, 0x17
        /*000a*/ 	.short	(.L_11 - .L_10)
.L_10:
        /*000c*/ 	.word	0x00000000
        /*0010*/ 	.short	0x0003
        /*0012*/ 	.short	0x0014
        /*0014*/ 	.byte	0x00, 0xf0, 0x11, 0x00


	//----- nvinfo : EIATTR_KPARAM_INFO
	.align		4
.L_11:
        /*0018*/ 	.byte	0x04, 0x17
        /*001a*/ 	.short	(.L_13 - .L_12)
.L_12:
        /*001c*/ 	.word	0x00000000
        /*0020*/ 	.short	0x0002
        /*0022*/ 	.short	0x0010
        /*0024*/ 	.byte	0x00, 0xf0, 0x11, 0x00


	//----- nvinfo : EIATTR_KPARAM_INFO
	.align		4
.L_13:
        /*0028*/ 	.byte	0x04, 0x17
        /*002a*/ 	.short	(.L_15 - .L_14)
.L_14:
        /*002c*/ 	.word	0x00000000
        /*0030*/ 	.short	0x0001
        /*0032*/ 	.short	0x0008
        /*0034*/ 	.byte	0x00, 0xf5, 0x21, 0x00


	//----- nvinfo : EIATTR_KPARAM_INFO
	.align		4
.L_15:
        /*0038*/ 	.byte	0x04, 0x17
        /*003a*/ 	.short	(.L_17 - .L_16)
.L_16:
        /*003c*/ 	.word	0x00000000
        /*0040*/ 	.short	0x0000
        /*0042*/ 	.short	0x0000
        /*0044*/ 	.byte	0x00, 0xf5, 0x21, 0x00


	//----- nvinfo : EIATTR_SPARSE_MMA_MASK
	.align		4
.L_17:
        /*0048*/ 	.byte	0x03, 0x50
        /*004a*/ 	.short	0x0000


	//----- nvinfo : EIATTR_MAXREG_COUNT
	.align		4
        /*004c*/ 	.byte	0x03, 0x1b
        /*004e*/ 	.short	0x00ff


	//----- nvinfo : EIATTR_MERCURY_ISA_VERSION
	.align		4
        /*0050*/ 	.byte	0x03, 0x5f
        /*0052*/ 	.short	0x0101


	//----- nvinfo : EIATTR_VRC_CTA_INIT_COUNT
	.align		4
        /*0054*/ 	.byte	0x02, 0x4a
	.zero		1
	.zero		1


	//----- nvinfo : EIATTR_EXIT_INSTR_OFFSETS
	.align		4
        /*0058*/ 	.byte	0x04, 0x1c
        /*005a*/ 	.short	(.L_19 - .L_18)


	//   ....[0]....
.L_18:
        /*005c*/ 	.word	0x00000090


	//   ....[1]....
        /*0060*/ 	.word	0x000009d0


	//----- nvinfo : EIATTR_CRS_STACK_SIZE
	.align		4
.L_19:
        /*0064*/ 	.byte	0x04, 0x1e
        /*0066*/ 	.short	(.L_21 - .L_20)
.L_20:
        /*0068*/ 	.word	0x00000000


	//----- nvinfo : EIATTR_CBANK_PARAM_SIZE
	.align		4
.L_21:
        /*006c*/ 	.byte	0x03, 0x19
        /*006e*/ 	.short	0x0018


	//----- nvinfo : EIATTR_PARAM_CBANK
	.align		4
        /*0070*/ 	.byte	0x04, 0x0a
        /*0072*/ 	.short	(.L_23 - .L_22)
	.align		4
.L_22:
        /*0074*/ 	.word	index@(.nv.constant0._Z19game_of_life_kernelPKmPmii)
        /*0078*/ 	.short	0x0380
        /*007a*/ 	.short	0x0018


	//----- nvinfo : EIATTR_SW_WAR
	.align		4
.L_23:
        /*007c*/ 	.byte	0x04, 0x36
        /*007e*/ 	.short	(.L_25 - .L_24)
.L_24:
        /*0080*/ 	.word	0x00000008
.L_25:


//--------------------- .nv.callgraph             --------------------------
	.section	.nv.callgraph,"",@"SHT_CUDA_CALLGRAPH"
	.align	4
	.sectionentsize	8
	.align		4
        /*0000*/ 	.word	0x00000000
	.align		4
        /*0004*/ 	.word	0xffffffff
	.align		4
        /*0008*/ 	.word	0x00000000
	.align		4
        /*000c*/ 	.word	0xfffffffe
	.align		4
        /*0010*/ 	.word	0x00000000
	.align		4
        /*0014*/ 	.word	0xfffffffd
	.align		4
        /*0018*/ 	.word	0x00000000
	.align		4
        /*001c*/ 	.word	0xfffffffc


//--------------------- .text._Z19game_of_life_kernelPKmPmii --------------------------
	.section	.text._Z19game_of_life_kernelPKmPmii,"ax",@progbits
	.align	128
        .global         _Z19game_of_life_kernelPKmPmii
        .type           _Z19game_of_life_kernelPKmPmii,@function
        .size           _Z19game_of_life_kernelPKmPmii,(.L_x_12 - _Z19game_of_life_kernelPKmPmii)
        .other          _Z19game_of_life_kernelPKmPmii,@"STO_CUDA_ENTRY STV_DEFAULT"
_Z19game_of_life_kernelPKmPmii:
.text._Z19game_of_life_kernelPKmPmii:
[----:B------:R-:W-:Y:S01]  /*0000*/  LDC R1, c[0x0][0x37c] ;  /* 0x0000df00ff017b82 */ /* 0x000fe20000000800 */
[----:B------:R-:W0:Y:S07]  /*0010*/  S2R R13, SR_TID.X ;  /* 0x00000000000d7919 */ /* 0x000e2e0000002100 */
[----:B------:R-:W0:Y:S08]  /*0020*/  S2UR UR4, SR_CTAID.X ;  /* 0x00000000000479c3 */ /* 0x000e300000002500 */
[----:B------:R-:W0:Y:S08]  /*0030*/  LDC R12, c[0x0][0x360] ;  /* 0x0000d800ff0c7b82 */ /* 0x000e300000000800 */
[----:B------:R-:W1:Y:S01]  /*0040*/  LDC.64 R4, c[0x0][0x390] ;  /* 0x0000e400ff047b82 */ /* 0x000e620000000a00 */
[----:B0-----:R-:W-:-:S02]  /*0050*/  IMAD R13, R12, UR4, R13 ;  /* 0x000000040c0d7c24 */ /* 0x001fc4000f8e020d */
[----:B-1----:R-:W-:-:S03]  /*0060*/  IMAD.WIDE R2, R5, R4, RZ ;  /* 0x0000000405027225 */ /* 0x002fc600078e02ff */
[----:B------:R-:W-:-:S04]  /*0070*/  ISETP.GT.U32.AND P0, PT, R2, R13, PT ;  /* 0x0000000d0200720c */ /* 0x000fc80003f04070 */
[----:B------:R-:W-:-:S13]  /*0080*/  ISETP.GT.U32.AND.EX P0, PT, R3, RZ, PT, P0 ;  /* 0x000000ff0300720c */ /* 0x000fda0003f04100 */
[----:B------:R-:W-:Y:S05]  /*0090*/  @!P0 EXIT ;  /* 0x000000000000894d */ /* 0x000fea0003800000 */
[----:B------:R-:W0:Y:S01]  /*00a0*/  LDCU UR4, c[0x0][0x370] ;  /* 0x00006e00ff0477ac */ /* 0x000e220008000800 */
[----:B------:R-:W-:Y:S01]  /*00b0*/  LOP3.LUT R0, RZ, R4, RZ, 0x33, !PT ;  /* 0x00000004ff007212 */ /* 0x000fe200078e33ff */
[----:B------:R-:W-:Y:S01]  /*00c0*/  IMAD.MOV.U32 R10, RZ, RZ, RZ ;  /* 0x000000ffff0a7224 */ /* 0x000fe200078e00ff */
[----:B------:R-:W-:Y:S01]  /*00d0*/  SHF.R.S32.HI R11, RZ, 0x1f, R4 ;  /* 0x0000001fff0b7819 */ /* 0x000fe20000011404 */
[----:B------:R-:W1:Y:S01]  /*00e0*/  LDCU.64 UR6, c[0x0][0x358] ;  /* 0x00006b00ff0677ac */ /* 0x000e620008000a00 */
[----:B------:R-:W-:Y:S01]  /*00f0*/  SHF.R.S32.HI R15, RZ, 0x1f, R0 ;  /* 0x0000001fff0f7819 */ /* 0x000fe20000011400 */
[----:B------:R-:W2:Y:S01]  /*0100*/  LDCU UR5, c[0x0][0x390] ;  /* 0x00007200ff0577ac */ /* 0x000ea20008000800 */
[----:B------:R-:W3:Y:S01]  /*0110*/  LDCU UR12, c[0x0][0x394] ;  /* 0x00007280ff0c77ac */ /* 0x000ee20008000800 */
[----:B------:R-:W4:Y:S01]  /*0120*/  LDCU.64 UR8, c[0x0][0x380] ;  /* 0x00007000ff0877ac */ /* 0x000f220008000a00 */
[----:B0-----:R-:W-:Y:S01]  /*0130*/  IMAD R12, R12, UR4, RZ ;  /* 0x000000040c0c7c24 */ /* 0x001fe2000f8e02ff */
[----:B------:R-:W0:Y:S06]  /*0140*/  LDCU.64 UR10, c[0x0][0x388] ;  /* 0x00007100ff0a77ac */ /* 0x000e2c0008000a00 */
.L_x_10:
[----:B------:R-:W-:Y:S01]  /*0150*/  LOP3.LUT R4, R10, R11, RZ, 0xfc, !PT ;  /* 0x0000000b0a047212 */ /* 0x000fe200078efcff */
[----:B------:R-:W-:Y:S03]  /*0160*/  BSSY.RECONVERGENT B0, `(.L_x_0) ;  /* 0x000001a000007945 */ /* 0x000fe60003800200 */
[----:B------:R-:W-:-:S13]  /*0170*/  ISETP.NE.U32.AND P0, PT, R4, RZ, PT ;  /* 0x000000ff0400720c */ /* 0x000fda0003f05070 */
[----:B------:R-:W-:Y:S05]  /*0180*/  @P0 BRA `(.L_x_1) ;  /* 0x0000000000540947 */ /* 0x000fea0003800000 */
[----:B--2---:R-:W2:Y:S01]  /*0190*/  I2F.U32.RP R0, UR5 ;  /* 0x0000000500007d06 */ /* 0x004ea20008209000 */
[----:B------:R-:W-:-:S07]  /*01a0*/  ULOP3.LUT UR4, URZ, UR5, URZ, 0x33, !UPT ;  /* 0x00000005ff047292 */ /* 0x000fce000f8e33ff */
[----:B--2---:R-:W2:Y:S02]  /*01b0*/  MUFU.RCP R0, R0 ;  /* 0x0000000000007308 */ /* 0x004ea40000001000 */
[----:B--2---:R-:W-:Y:S02]  /*01c0*/  VIADD R4, R0, 0xffffffe ;  /* 0x0ffffffe00047836 */ /* 0x004fe40000000000 */
[----:B------:R-:W-:-:S04]  /*01d0*/  IMAD.U32 R0, RZ, RZ, UR4 ;  /* 0x00000004ff007e24 */ /* 0x000fc8000f8e00ff */
[----:B------:R2:W5:Y:S02]  /*01e0*/  F2I.FTZ.U32.TRUNC.NTZ R5, R4 ;  /* 0x0000000400057305 */ /* 0x000564000021f000 */
[----:B--2---:R-:W-:Y:S02]  /*01f0*/  IMAD.MOV.U32 R4, RZ, RZ, RZ ;  /* 0x000000ffff047224 */ /* 0x004fe400078e00ff */
[----:B-----5:R-:W-:-:S04]  /*0200*/  IMAD.MOV R7, RZ, RZ, -R5 ;  /* 0x000000ffff077224 */ /* 0x020fc800078e0a05 */
[----:B------:R-:W-:-:S04]  /*0210*/  IMAD R7, R7, UR5, RZ ;  /* 0x0000000507077c24 */ /* 0x000fc8000f8e02ff */
[----:B------:R-:W-:-:S06]  /*0220*/  IMAD.HI.U32 R6, R5, R7, R4 ;  /* 0x0000000705067227 */ /* 0x000fcc00078e0004 */
[----:B------:R-:W-:-:S04]  /*0230*/  IMAD.HI.U32 R5, R6, R13, RZ ;  /* 0x0000000d06057227 */ /* 0x000fc800078e00ff */
[----:B------:R-:W-:-:S04]  /*0240*/  IMAD.MOV R6, RZ, RZ, -R5 ;  /* 0x000000ffff067224 */ /* 0x000fc800078e0a05 */
[----:B------:R-:W-:-:S05]  /*0250*/  IMAD R6, R6, UR5, R13 ;  /* 0x0000000506067c24 */ /* 0x000fca000f8e020d */
[----:B------:R-:W-:-:S13]  /*0260*/  ISETP.GE.U32.AND P0, PT, R6, UR5, PT ;  /* 0x0000000506007c0c */ /* 0x000fda000bf06070 */
[----:B------:R-:W-:Y:S02]  /*0270*/  @P0 VIADD R6, R6, -UR5 ;  /* 0x8000000506060c36 */ /* 0x000fe40008000000 */
[----:B------:R-:W-:Y:S01]  /*0280*/  @P0 VIADD R5, R5, 0x1 ;  /* 0x0000000105050836 */ /* 0x000fe20000000000 */
[----:B------:R-:W-:Y:S02]  /*0290*/  ISETP.NE.U32.AND P0, PT, RZ, UR5, PT ;  /* 0x00000005ff007c0c */ /* 0x000fe4000bf05070 */
[----:B------:R-:W-:-:S13]  /*02a0*/  ISETP.GE.U32.AND P1, PT, R6, UR5, PT ;  /* 0x0000000506007c0c */ /* 0x000fda000bf26070 */
[----:B------:R-:W-:-:S05]  /*02b0*/  @P1 VIADD R5, R5, 0x1 ;  /* 0x0000000105051836 */ /* 0x000fca0000000000 */
[----:B------:R-:W-:Y:S01]  /*02c0*/  SEL R5, R0, R5, !P0 ;  /* 0x0000000500057207 */ /* 0x000fe20004000000 */
[----:B------:R-:W-:Y:S06]  /*02d0*/  BRA `(.L_x_2) ;  /* 0x0000000000087947 */ /* 0x000fec0003800000 */
.L_x_1:
[----:B------:R-:W-:-:S07]  /*02e0*/  MOV R6, 0x300 ;  /* 0x0000030000067802 */ /* 0x000fce0000000f00 */
[----:B01234-:R-:W-:Y:S05]  /*02f0*/  CALL.REL.NOINC `($__internal_0_$__cuda_sm20_div_u64) ;  /* 0x0000000400b87944 */ /* 0x01ffea0003c00000 */
.L_x_2:
[----:B01-34-:R-:W-:Y:S05]  /*0300*/  BSYNC.RECONVERGENT B0 ;  /* 0x0000000000007941 */ /* 0x01bfea0003800200 */
.L_x_0:
[----:B------:R-:W0:Y:S01]  /*0310*/  LDC R6, c[0x0][0x390] ;  /* 0x0000e400ff067b82 */ /* 0x000e220000000800 */
[----:B------:R-:W-:Y:S01]  /*0320*/  IMAD.MOV R4, RZ, RZ, -R5 ;  /* 0x000000ffff047224 */ /* 0x000fe200078e0a05 */
[----:B------:R-:W-:Y:S04]  /*0330*/  BSSY.RECONVERGENT B1, `(.L_x_3) ;  /* 0x000001d000017945 */ /* 0x000fe80003800200 */
[----:B------:R-:W-:Y:S01]  /*0340*/  BSSY.RELIABLE B0, `(.L_x_4) ;  /* 0x0000013000007945 */ /* 0x000fe20003800100 */
[----:B------:R-:W-:Y:S02]  /*0350*/  VIADD R18, R5, 0x1 ;  /* 0x0000000105127836 */ /* 0x000fe40000000000 */
[----:B0-----:R-:W-:-:S04]  /*0360*/  IMAD R16, R6, R4, R13 ;  /* 0x0000000406107224 */ /* 0x001fc800078e020d */
[C---:B------:R-:W-:Y:S01]  /*0370*/  VIADD R7, R16.reuse, 0x1 ;  /* 0x0000000110077836 */ /* 0x040fe20000000000 */
[----:B------:R-:W-:-:S04]  /*0380*/  VIMNMX R4, PT, PT, R16, R5, PT ;  /* 0x0000000510047248 */ /* 0x000fc80003fe0100 */
[----:B------:R-:W-:-:S13]  /*0390*/  ISETP.GE.AND P0, PT, R4, 0x1, PT ;  /* 0x000000010400780c */ /* 0x000fda0003f06270 */
[----:B------:R-:W-:Y:S05]  /*03a0*/  @!P0 BRA `(.L_x_5) ;  /* 0x0000000000188947 */ /* 0x000fea0003800000 */
[----:B------:R-:W-:-:S05]  /*03b0*/  IADD3 R5, P0, PT, R0, R13, RZ ;  /* 0x0000000d00057210 */ /* 0x000fca0007f1e0ff */
[----:B------:R-:W-:Y:S01]  /*03c0*/  IMAD.X R8, R15, 0x1, R10, P0 ;  /* 0x000000010f087824 */ /* 0x000fe200000e060a */
[----:B------:R-:W-:-:S04]  /*03d0*/  LEA R4, P0, R5, UR8, 0x3 ;  /* 0x0000000805047c11 */ /* 0x000fc8000f8018ff */
[----:B------:R-:W-:-:S05]  /*03e0*/  LEA.HI.X R5, R5, UR9, R8, 0x3, P0 ;  /* 0x0000000905057c11 */ /* 0x000fca00080f1c08 */
[----:B------:R0:W5:Y:S01]  /*03f0*/  LDG.E.CONSTANT R14, desc[UR6][R4.64+0x4] ;  /* 0x00000406040e7981 */ /* 0x000162000c1e9900 */
[----:B------:R-:W-:Y:S05]  /*0400*/  BRA `(.L_x_6) ;  /* 0x0000000000187947 */ /* 0x000fea0003800000 */
.L_x_5:
[----:B------:R-:W-:Y:S01]  /*0410*/  ISETP.GE.AND P0, PT, R5, 0x1, PT ;  /* 0x000000010500780c */ /* 0x000fe20003f06270 */
[----:B------:R-:W-:Y:S01]  /*0420*/  IMAD.MOV.U32 R14, RZ, RZ, RZ ;  /* 0x000000ffff0e7224 */ /* 0x000fe200078e00ff */
[----:B------:R-:W-:Y:S01]  /*0430*/  CS2R R8, SRZ ;  /* 0x0000000000087805 */ /* 0x000fe2000001ff00 */
[----:B------:R-:W-:-:S10]  /*0440*/  IMAD.MOV.U32 R29, RZ, RZ, RZ ;  /* 0x000000ffff1d7224 */ /* 0x000fd400078e00ff */
[----:B------:R-:W-:Y:S05]  /*0450*/  @!P0 BREAK.RELIABLE B0 ;  /* 0x0000000000008942 */ /* 0x000fea0003800100 */
[----:B------:R-:W-:Y:S05]  /*0460*/  @!P0 BRA `(.L_x_7) ;  /* 0x0000000000248947 */ /* 0x000fea0003800000 */
.L_x_6:
[----:B------:R-:W-:Y:S05]  /*0470*/  BSYNC.RELIABLE B0 ;  /* 0x0000000000007941 */ /* 0x000fea0003800100 */
.L_x_4:
[-C--:B0-----:R-:W-:Y:S01]  /*0480*/  IADD3 R5, P1, PT, R13, -R6.reuse, RZ ;  /* 0x800000060d057210 */ /* 0x081fe20007f3e0ff */
[----:B------:R-:W-:Y:S01]  /*0490*/  IMAD.MOV.U32 R29, RZ, RZ, RZ ;  /* 0x000000ffff1d7224 */ /* 0x000fe200078e00ff */
[----:B------:R-:W-:-:S03]  /*04a0*/  ISETP.GE.AND P0, PT, R7, R6, PT ;  /* 0x000000060700720c */ /* 0x000fc60003f06270 */
[----:B------:R-:W-:Y:S01]  /*04b0*/  IMAD.X R8, R10, 0x1, ~R11, P1 ;  /* 0x000000010a087824 */ /* 0x000fe200008e0e0b */
[----:B------:R-:W-:-:S04]  /*04c0*/  LEA R4, P1, R5, UR8, 0x3 ;  /* 0x0000000805047c11 */ /* 0x000fc8000f8218ff */
[----:B------:R-:W-:-:S05]  /*04d0*/  LEA.HI.X R5, R5, UR9, R8, 0x3, P1 ;  /* 0x0000000905057c11 */ /* 0x000fca00088f1c08 */
[----:B------:R0:W5:Y:S04]  /*04e0*/  @!P0 LDG.E.CONSTANT R29, desc[UR6][R4.64+0x8] ;  /* 0x00000806041d8981 */ /* 0x000168000c1e9900 */
[----:B------:R0:W5:Y:S02]  /*04f0*/  LDG.E.64.CONSTANT R8, desc[UR6][R4.64] ;  /* 0x0000000604087981 */ /* 0x000164000c1e9b00 */
.L_x_7:
[----:B------:R-:W-:Y:S05]  /*0500*/  BSYNC.RECONVERGENT B1 ;  /* 0x0000000000017941 */ /* 0x000fea0003800200 */
.L_x_3:
[----:B------:R-:W-:Y:S01]  /*0510*/  ISETP.GE.AND P2, PT, R16, 0x1, PT ;  /* 0x000000011000780c */ /* 0x000fe20003f46270 */
[----:B------:R-:W-:Y:S01]  /*0520*/  IMAD.MOV.U32 R25, RZ, RZ, RZ ;  /* 0x000000ffff197224 */ /* 0x000fe200078e00ff */
[----:B------:R-:W-:Y:S01]  /*0530*/  ISETP.GE.AND P0, PT, R7, R6, PT ;  /* 0x000000060700720c */ /* 0x000fe20003f06270 */
[----:B------:R-:W-:Y:S01]  /*0540*/  IMAD.MOV.U32 R19, RZ, RZ, RZ ;  /* 0x000000ffff137224 */ /* 0x000fe200078e00ff */
[C---:B------:R-:W-:Y:S01]  /*0550*/  LEA R20, P3, R13.reuse, UR8, 0x3 ;  /* 0x000000080d147c11 */ /* 0x040fe2000f8618ff */
[----:B------:R-:W-:Y:S01]  /*0560*/  IMAD.MOV.U32 R23, RZ, RZ, RZ ;  /* 0x000000ffff177224 */ /* 0x000fe200078e00ff */
[----:B------:R-:W-:Y:S02]  /*0570*/  ISETP.GE.OR P1, PT, R18, UR12, !P2 ;  /* 0x0000000c12007c0c */ /* 0x000fe4000d726670 */
[----:B------:R-:W-:Y:S02]  /*0580*/  LEA.HI.X R21, R13, UR9, R10, 0x3, P3 ;  /* 0x000000090d157c11 */ /* 0x000fe400098f1c0a */
[----:B------:R-:W-:-:S03]  /*0590*/  LEA R16, P3, R6, R20, 0x3 ;  /* 0x0000001406107211 */ /* 0x000fc600078618ff */
[----:B------:R1:W5:Y:S01]  /*05a0*/  @P2 LDG.E.CONSTANT R25, desc[UR6][R20.64+-0x4] ;  /* 0xfffffc0614192981 */ /* 0x000362000c1e9900 */
[----:B------:R-:W-:-:S03]  /*05b0*/  LEA.HI.X R17, R6, R21, R11, 0x3, P3 ;  /* 0x0000001506117211 */ /* 0x000fc600018f1c0b */
[----:B------:R1:W5:Y:S04]  /*05c0*/  @!P0 LDG.E.CONSTANT R19, desc[UR6][R20.64+0x8] ;  /* 0x0000080614138981 */ /* 0x000368000c1e9900 */
[----:B------:R1:W5:Y:S04]  /*05d0*/  LDG.E.64.CONSTANT R6, desc[UR6][R20.64] ;  /* 0x0000000614067981 */ /* 0x000368000c1e9b00 */
[----:B------:R1:W5:Y:S01]  /*05e0*/  @!P1 LDG.E.CONSTANT R23, desc[UR6][R16.64+-0x4] ;  /* 0xfffffc0610179981 */ /* 0x000362000c1e9900 */
[----:B------:R-:W-:Y:S01]  /*05f0*/  ISETP.GE.AND P1, PT, R18, UR12, PT ;  /* 0x0000000c12007c0c */ /* 0x000fe2000bf26270 */
[----:B------:R-:W-:Y:S01]  /*0600*/  BSSY.RECONVERGENT B1, `(.L_x_8) ;  /* 0x0000006000017945 */ /* 0x000fe20003800200 */
[----:B------:R-:W-:Y:S01]  /*0610*/  IMAD.MOV.U32 R27, RZ, RZ, RZ ;  /* 0x000000ffff1b7224 */ /* 0x000fe200078e00ff */
[----:B0-----:R-:W-:-:S10]  /*0620*/  CS2R R4, SRZ ;  /* 0x0000000000047805 */ /* 0x001fd4000001ff00 */
[----:B-1----:R-:W-:Y:S05]  /*0630*/  @P1 BRA `(.L_x_9) ;  /* 0x0000000000081947 */ /* 0x002fea0003800000 */
[----:B------:R0:W5:Y:S04]  /*0640*/  @!P0 LDG.E.CONSTANT R27, desc[UR6][R16.64+0x8] ;  /* 0x00000806101b8981 */ /* 0x000168000c1e9900 */
[----:B------:R0:W5:Y:S02]  /*0650*/  LDG.E.64.CONSTANT R4, desc[UR6][R16.64] ;  /* 0x0000000610047981 */ /* 0x000164000c1e9b00 */
.L_x_9:
[----:B------:R-:W-:Y:S05]  /*0660*/  BSYNC.RECONVERGENT B1 ;  /* 0x0000000000017941 */ /* 0x000fea0003800200 */
.L_x_8:
[--C-:B0----5:R-:W-:Y:S02]  /*0670*/  SHF.L.W.U32.HI R17, R14, 0x1, R8.reuse ;  /* 0x000000010e117819 */ /* 0x121fe40000010e08 */
[C---:B------:R-:W-:Y:S02]  /*0680*/  SHF.L.W.U32.HI R14, R8.reuse, 0x1f, R9 ;  /* 0x0000001f080e7819 */ /* 0x040fe40000010e09 */
[----:B------:R-:W-:Y:S02]  /*0690*/  SHF.L.W.U32.HI R29, R9, 0x1f, R29 ;  /* 0x0000001f091d7819 */ /* 0x000fe40000010e1d */
[----:B------:R-:W-:Y:S02]  /*06a0*/  SHF.L.W.U32.HI R21, R8, 0x1, R9 ;  /* 0x0000000108157819 */ /* 0x000fe40000010e09 */
[----:B------:R-:W-:Y:S02]  /*06b0*/  LOP3.LUT R16, R14, R17, R8, 0x96, !PT ;  /* 0x000000110e107212 */ /* 0x000fe400078e9608 */
[----:B------:R-:W-:-:S02]  /*06c0*/  LOP3.LUT R14, R17, R8, R14, 0xe8, !PT ;  /* 0x00000008110e7212 */ /* 0x000fc400078ee80e */
[----:B------:R-:W-:Y:S02]  /*06d0*/  SHF.L.W.U32.HI R23, R23, 0x1, R4 ;  /* 0x0000000117177819 */ /* 0x000fe40000010e04 */
[C---:B------:R-:W-:Y:S02]  /*06e0*/  SHF.L.W.U32.HI R18, R4.reuse, 0x1f, R5 ;  /* 0x0000001f04127819 */ /* 0x040fe40000010e05 */
[----:B------:R-:W-:Y:S02]  /*06f0*/  LOP3.LUT R8, R29, R21, R9, 0x96, !PT ;  /* 0x000000151d087212 */ /* 0x000fe400078e9609 */
[----:B------:R-:W-:Y:S02]  /*0700*/  LOP3.LUT R9, R21, R9, R29, 0xe8, !PT ;  /* 0x0000000915097212 */ /* 0x000fe400078ee81d */
[----:B------:R-:W-:Y:S02]  /*0710*/  SHF.L.W.U32.HI R27, R5, 0x1f, R27 ;  /* 0x0000001f051b7819 */ /* 0x000fe40000010e1b */
[----:B------:R-:W-:-:S02]  /*0720*/  SHF.L.W.U32.HI R21, R4, 0x1, R5 ;  /* 0x0000000104157819 */ /* 0x000fc40000010e05 */
[----:B------:R-:W-:Y:S02]  /*0730*/  SHF.L.W.U32.HI R25, R25, 0x1, R6 ;  /* 0x0000000119197819 */ /* 0x000fe40000010e06 */
[----:B------:R-:W-:Y:S02]  /*0740*/  SHF.L.W.U32.HI R22, R6, 0x1f, R7 ;  /* 0x0000001f06167819 */ /* 0x000fe40000010e07 */
[----:B------:R-:W-:Y:S02]  /*0750*/  LOP3.LUT R17, R18, R23, R4, 0x96, !PT ;  /* 0x0000001712117212 */ /* 0x000fe400078e9604 */
[----:B------:R-:W-:Y:S02]  /*0760*/  LOP3.LUT R4, R23, R4, R18, 0xe8, !PT ;  /* 0x0000000417047212 */ /* 0x000fe400078ee812 */
[----:B------:R-:W-:Y:S02]  /*0770*/  LOP3.LUT R18, R27, R21, R5, 0x96, !PT ;  /* 0x000000151b127212 */ /* 0x000fe400078e9605 */
[----:B------:R-:W-:-:S02]  /*0780*/  LOP3.LUT R20, R21, R5, R27, 0xe8, !PT ;  /* 0x0000000515147212 */ /* 0x000fc400078ee81b */
[CCC-:B------:R-:W-:Y:S02]  /*0790*/  LOP3.LUT R21, R17.reuse, R22.reuse, R25.reuse, 0xf6, !PT ;  /* 0x0000001611157212 */ /* 0x1c0fe400078ef619 */
[-C--:B------:R-:W-:Y:S02]  /*07a0*/  LOP3.LUT R5, R17, R22.reuse, R25, 0x60, !PT ;  /* 0x0000001611057212 */ /* 0x080fe400078e6019 */
[----:B------:R-:W-:Y:S02]  /*07b0*/  SHF.L.W.U32.HI R24, R7, 0x1f, R19 ;  /* 0x0000001f07187819 */ /* 0x000fe40000010e13 */
[----:B------:R-:W-:Y:S02]  /*07c0*/  LOP3.LUT R5, R5, R21, R16, 0xf8, !PT ;  /* 0x0000001505057212 */ /* 0x000fe400078ef810 */
[CCC-:B------:R-:W-:Y:S02]  /*07d0*/  LOP3.LUT R23, R4.reuse, R22.reuse, R25.reuse, 0xf8, !PT ;  /* 0x0000001604177212 */ /* 0x1c0fe400078ef819 */
[----:B------:R-:W-:-:S02]  /*07e0*/  LOP3.LUT R21, R4, R22, R25, 0x80, !PT ;  /* 0x0000001604157212 */ /* 0x000fc400078e8019 */
[----:B------:R-:W-:Y:S02]  /*07f0*/  SHF.L.W.U32.HI R19, R6, 0x1, R7 ;  /* 0x0000000106137819 */ /* 0x000fe40000010e07 */
[-CC-:B------:R-:W-:Y:S02]  /*0800*/  LOP3.LUT R16, R16, R22.reuse, R25.reuse, 0x96, !PT ;  /* 0x0000001610107212 */ /* 0x180fe400078e9619 */
[----:B------:R-:W-:Y:S02]  /*0810*/  LOP3.LUT R25, R14, R22, R25, 0x78, !PT ;  /* 0x000000160e197212 */ /* 0x000fe400078e7819 */
[----:B------:R-:W-:Y:S02]  /*0820*/  LOP3.LUT R22, R21, R23, R14, 0xf8, !PT ;  /* 0x0000001715167212 */ /* 0x000fe400078ef80e */
[CCC-:B------:R-:W-:Y:S02]  /*0830*/  LOP3.LUT R14, R18.reuse, R24.reuse, R19.reuse, 0xf6, !PT ;  /* 0x00000018120e7212 */ /* 0x1c0fe400078ef613 */
[----:B------:R-:W-:-:S02]  /*0840*/  LOP3.LUT R21, R18, R24, R19, 0x60, !PT ;  /* 0x0000001812157212 */ /* 0x000fc400078e6013 */
[C-C-:B------:R-:W-:Y:S02]  /*0850*/  LOP3.LUT R23, R20.reuse, R24, R19.reuse, 0xf8, !PT ;  /* 0x0000001814177212 */ /* 0x140fe400078ef813 */
[----:B------:R-:W-:Y:S02]  /*0860*/  LOP3.LUT R14, R21, R14, R8, 0xf8, !PT ;  /* 0x0000000e150e7212 */ /* 0x000fe400078ef808 */
[-CC-:B------:R-:W-:Y:S02]  /*0870*/  LOP3.LUT R26, R20, R24.reuse, R19.reuse, 0x80, !PT ;  /* 0x00000018141a7212 */ /* 0x180fe400078e8013 */
[-CC-:B------:R-:W-:Y:S02]  /*0880*/  LOP3.LUT R21, R8, R24.reuse, R19.reuse, 0x96, !PT ;  /* 0x0000001808157212 */ /* 0x180fe400078e9613 */
[----:B------:R-:W-:Y:S02]  /*0890*/  LOP3.LUT R19, R9, R24, R19, 0x78, !PT ;  /* 0x0000001809137212 */ /* 0x000fe400078e7813 */
[----:B------:R-:W-:-:S02]  /*08a0*/  LOP3.LUT R4, R25, R4, RZ, 0x3c, !PT ;  /* 0x0000000419047212 */ /* 0x000fc400078e3cff */
[----:B------:R-:W-:Y:S02]  /*08b0*/  LOP3.LUT R8, R26, R23, R9, 0xf8, !PT ;  /* 0x000000171a087212 */ /* 0x000fe400078ef809 */
[----:B------:R-:W-:Y:S02]  /*08c0*/  LOP3.LUT R19, R19, R20, RZ, 0x3c, !PT ;  /* 0x0000001413137212 */ /* 0x000fe400078e3cff */
[----:B------:R-:W-:Y:S02]  /*08d0*/  LOP3.LUT R16, R16, R17, RZ, 0x3c, !PT ;  /* 0x0000001110107212 */ /* 0x000fe400078e3cff */
[----:B------:R-:W-:Y:S02]  /*08e0*/  LOP3.LUT R9, R22, R5, R4, 0xf8, !PT ;  /* 0x0000000516097212 */ /* 0x000fe400078ef804 */
[----:B------:R-:W-:Y:S02]  /*08f0*/  LOP3.LUT R21, R21, R18, RZ, 0x3c, !PT ;  /* 0x0000001215157212 */ /* 0x000fe400078e3cff */
[----:B------:R-:W-:-:S02]  /*0900*/  LOP3.LUT R17, R8, R14, R19, 0xf8, !PT ;  /* 0x0000000e08117212 */ /* 0x000fc400078ef813 */
[----:B------:R-:W-:Y:S02]  /*0910*/  LEA R8, P0, R13, UR10, 0x3 ;  /* 0x0000000a0d087c11 */ /* 0x000fe4000f8018ff */
[----:B------:R-:W-:Y:S02]  /*0920*/  LOP3.LUT R6, R16, R9, R6, 0x32, !PT ;  /* 0x0000000910067212 */ /* 0x000fe400078e3206 */
[----:B------:R-:W-:Y:S02]  /*0930*/  LOP3.LUT R7, R21, R17, R7, 0x32, !PT ;  /* 0x0000001115077212 */ /* 0x000fe400078e3207 */
[----:B------:R-:W-:Y:S02]  /*0940*/  LEA.HI.X R9, R13, UR11, R10, 0x3, P0 ;  /* 0x0000000b0d097c11 */ /* 0x000fe400080f1c0a */
[----:B------:R-:W-:Y:S02]  /*0950*/  LOP3.LUT R4, R6, R5, R4, 0x60, !PT ;  /* 0x0000000506047212 */ /* 0x000fe400078e6004 */
[----:B------:R-:W-:-:S02]  /*0960*/  LOP3.LUT R5, R7, R14, R19, 0x60, !PT ;  /* 0x0000000e07057212 */ /* 0x000fc400078e6013 */
[----:B------:R-:W-:-:S03]  /*0970*/  IADD3 R13, P0, PT, R12, R13, RZ ;  /* 0x0000000d0c0d7210 */ /* 0x000fc60007f1e0ff */
[----:B------:R0:W-:Y:S02]  /*0980*/  STG.E.64 desc[UR6][R8.64], R4 ;  /* 0x0000000408007986 */ /* 0x0001e4000c101b06 */
[----:B------:R-:W-:Y:S01]  /*0990*/  IMAD.X R10, RZ, RZ, R10, P0 ;  /* 0x000000ffff0a7224 */ /* 0x000fe200000e060a */
[----:B------:R-:W-:-:S04]  /*09a0*/  ISETP.GE.U32.AND P0, PT, R13, R2, PT ;  /* 0x000000020d00720c */ /* 0x000fc80003f06070 */
[----:B------:R-:W-:-:S13]  /*09b0*/  ISETP.GE.U32.AND.EX P0, PT, R10, R3, PT, P0 ;  /* 0x000000030a00720c */ /* 0x000fda0003f06100 */
[----:B0-----:R-:W-:Y:S05]  /*09c0*/  @!P0 BRA `(.L_x_10) ;  /* 0xfffffff400e08947 */ /* 0x001fea000383ffff */
[----:B------:R-:W-:Y:S05]  /*09d0*/  EXIT ;  /* 0x000000000000794d */ /* 0x000fea0003800000 */
        .weak           $__internal_0_$__cuda_sm20_div_u64
        .type           $__internal_0_$__cuda_sm20_div_u64,@function
        .size           $__internal_0_$__cuda_sm20_div_u64,(.L_x_12 - $__internal_0_$__cuda_sm20_div_u64)
$__internal_0_$__cuda_sm20_div_u64:
[----:B------:R-:W0:Y:S01]  /*09e0*/  LDCU UR4, c[0x0][0x390] ;  /* 0x00007200ff0477ac */ /* 0x000e220008000800 */
[----:B------:R-:W-:Y:S02]  /*09f0*/  IMAD.MOV.U32 R17, RZ, RZ, R11 ;  /* 0x000000ffff117224 */ /* 0x000fe400078e000b */
[----:B0-----:R-:W-:-:S04]  /*0a00*/  IMAD.U32 R16, RZ, RZ, UR4 ;  /* 0x00000004ff107e24 */ /* 0x001fc8000f8e00ff */
[----:B------:R-:W0:Y:S08]  /*0a10*/  I2F.U64.RP R7, R16 ;  /* 0x0000001000077312 */ /* 0x000e300000309000 */
[----:B0-----:R-:W0:Y:S02]  /*0a20*/  MUFU.RCP R7, R7 ;  /* 0x0000000700077308 */ /* 0x001e240000001000 */
[----:B0-----:R-:W-:-:S06]  /*0a30*/  VIADD R4, R7, 0x1ffffffe ;  /* 0x1ffffffe07047836 */ /* 0x001fcc0000000000 */
[----:B------:R-:W0:Y:S02]  /*0a40*/  F2I.U64.TRUNC R4, R4 ;  /* 0x0000000400047311 */ /* 0x000e24000020d800 */
[----:B0-----:R-:W-:-:S04]  /*0a50*/  IMAD.WIDE.U32 R8, R4, UR4, RZ ;  /* 0x0000000404087c25 */ /* 0x001fc8000f8e00ff */
[----:B------:R-:W-:Y:S01]  /*0a60*/  IMAD R9, R4, R11, R9 ;  /* 0x0000000b04097224 */ /* 0x000fe200078e0209 */
[----:B------:R-:W-:-:S03]  /*0a70*/  IADD3 R19, P0, PT, RZ, -R8, RZ ;  /* 0x80000008ff137210 */ /* 0x000fc60007f1e0ff */
[----:B------:R-:W-:Y:S02]  /*0a80*/  IMAD R9, R5, UR4, R9 ;  /* 0x0000000405097c24 */ /* 0x000fe4000f8e0209 */
[----:B------:R-:W-:-:S04]  /*0a90*/  IMAD.HI.U32 R8, R4, R19, RZ ;  /* 0x0000001304087227 */ /* 0x000fc800078e00ff */
[----:B------:R-:W-:Y:S02]  /*0aa0*/  IMAD.X R21, RZ, RZ, ~R9, P0 ;  /* 0x000000ffff157224 */ /* 0x000fe400000e0e09 */
[----:B------:R-:W-:Y:S02]  /*0ab0*/  IMAD.MOV.U32 R9, RZ, RZ, R4 ;  /* 0x000000ffff097224 */ /* 0x000fe400078e0004 */
[-C--:B------:R-:W-:Y:S02]  /*0ac0*/  IMAD R17, R5, R21.reuse, RZ ;  /* 0x0000001505117224 */ /* 0x080fe400078e02ff */
[----:B------:R-:W-:-:S04]  /*0ad0*/  IMAD.WIDE.U32 R8, P0, R4, R21, R8 ;  /* 0x0000001504087225 */ /* 0x000fc80007800008 */
[----:B------:R-:W-:-:S04]  /*0ae0*/  IMAD.HI.U32 R7, R5, R21, RZ ;  /* 0x0000001505077227 */ /* 0x000fc800078e00ff */
[----:B------:R-:W-:-:S04]  /*0af0*/  IMAD.HI.U32 R8, P1, R5, R19, R8 ;  /* 0x0000001305087227 */ /* 0x000fc80007820008 */
[----:B------:R-:W-:Y:S01]  /*0b00*/  IMAD.X R7, R7, 0x1, R5, P0 ;  /* 0x0000000107077824 */ /* 0x000fe200000e0605 */
[----:B------:R-:W-:-:S04]  /*0b10*/  IADD3 R9, P2, PT, R17, R8, RZ ;  /* 0x0000000811097210 */ /* 0x000fc80007f5e0ff */
[----:B------:R-:W-:Y:S01]  /*0b20*/  IADD3.X R7, PT, PT, RZ, RZ, R7, P2, P1 ;  /* 0x000000ffff077210 */ /* 0x000fe200017e2407 */
[----:B------:R-:W-:-:S04]  /*0b30*/  IMAD.WIDE.U32 R4, R9, UR4, RZ ;  /* 0x0000000409047c25 */ /* 0x000fc8000f8e00ff */
[----:B------:R-:W-:Y:S01]  /*0b40*/  IMAD R8, R9, R11, R5 ;  /* 0x0000000b09087224 */ /* 0x000fe200078e0205 */
[----:B------:R-:W-:-:S03]  /*0b50*/  IADD3 R5, P0, PT, RZ, -R4, RZ ;  /* 0x80000004ff057210 */ /* 0x000fc60007f1e0ff */
[----:B------:R-:W-:Y:S02]  /*0b60*/  IMAD R4, R7, UR4, R8 ;  /* 0x0000000407047c24 */ /* 0x000fe4000f8e0208 */
[----:B------:R-:W-:-:S04]  /*0b70*/  IMAD.HI.U32 R8, R9, R5, RZ ;  /* 0x0000000509087227 */ /* 0x000fc800078e00ff */
[----:B------:R-:W-:-:S04]  /*0b80*/  IMAD.X R4, RZ, RZ, ~R4, P0 ;  /* 0x000000ffff047224 */ /* 0x000fc800000e0e04 */
[----:B------:R-:W-:-:S04]  /*0b90*/  IMAD.WIDE.U32 R8, P0, R9, R4, R8 ;  /* 0x0000000409087225 */ /* 0x000fc80007800008 */
[C---:B------:R-:W-:Y:S02]  /*0ba0*/  IMAD R14, R7.reuse, R4, RZ ;  /* 0x00000004070e7224 */ /* 0x040fe400078e02ff */
[----:B------:R-:W-:-:S04]  /*0bb0*/  IMAD.HI.U32 R9, P1, R7, R5, R8 ;  /* 0x0000000507097227 */ /* 0x000fc80007820008 */
[----:B------:R-:W-:Y:S01]  /*0bc0*/  IMAD.HI.U32 R4, R7, R4, RZ ;  /* 0x0000000407047227 */ /* 0x000fe200078e00ff */
[----:B------:R-:W-:-:S03]  /*0bd0*/  IADD3 R9, P2, PT, R14, R9, RZ ;  /* 0x000000090e097210 */ /* 0x000fc60007f5e0ff */
[----:B------:R-:W-:Y:S02]  /*0be0*/  IMAD.X R7, R4, 0x1, R7, P0 ;  /* 0x0000000104077824 */ /* 0x000fe400000e0607 */
[----:B------:R-:W-:-:S03]  /*0bf0*/  IMAD.HI.U32 R4, R9, R13, RZ ;  /* 0x0000000d09047227 */ /* 0x000fc600078e00ff */
[----:B------:R-:W-:Y:S01]  /*0c00*/  IADD3.X R7, PT, PT, RZ, RZ, R7, P2, P1 ;  /* 0x000000ffff077210 */ /* 0x000fe200017e2407 */
[----:B------:R-:W-:Y:S02]  /*0c10*/  IMAD.MOV.U32 R5, RZ, RZ, RZ ;  /* 0x000000ffff057224 */ /* 0x000fe400078e00ff */
[----:B------:R-:W-:-:S04]  /*0c20*/  IMAD.WIDE.U32 R4, R9, R10, R4 ;  /* 0x0000000a09047225 */ /* 0x000fc800078e0004 */
[C---:B------:R-:W-:Y:S02]  /*0c30*/  IMAD R9, R7.reuse, R10, RZ ;  /* 0x0000000a07097224 */ /* 0x040fe400078e02ff */
[----:B------:R-:W-:-:S04]  /*0c40*/  IMAD.HI.U32 R4, P0, R7, R13, R4 ;  /* 0x0000000d07047227 */ /* 0x000fc80007800004 */
[----:B------:R-:W-:Y:S01]  /*0c50*/  IMAD.HI.U32 R7, R7, R10, RZ ;  /* 0x0000000a07077227 */ /* 0x000fe200078e00ff */
[----:B------:R-:W-:-:S03]  /*0c60*/  IADD3 R8, P1, PT, R9, R4, RZ ;  /* 0x0000000409087210 */ /* 0x000fc60007f3e0ff */
[----:B------:R-:W-:Y:S02]  /*0c70*/  IMAD.X R7, RZ, RZ, R7, P0 ;  /* 0x000000ffff077224 */ /* 0x000fe400000e0607 */
[----:B------:R-:W-:-:S04]  /*0c80*/  IMAD.WIDE.U32 R4, R8, UR4, RZ ;  /* 0x0000000408047c25 */ /* 0x000fc8000f8e00ff */
[----:B------:R-:W-:Y:S01]  /*0c90*/  IMAD.X R7, RZ, RZ, R7, P1 ;  /* 0x000000ffff077224 */ /* 0x000fe200008e0607 */
[----:B------:R-:W-:Y:S01]  /*0ca0*/  IADD3 R9, P1, PT, -R4, R13, RZ ;  /* 0x0000000d04097210 */ /* 0x000fe20007f3e1ff */
[C---:B------:R-:W-:Y:S02]  /*0cb0*/  IMAD R14, R8.reuse, R11, R5 ;  /* 0x0000000b080e7224 */ /* 0x040fe400078e0205 */
[----:B------:R-:W-:Y:S01]  /*0cc0*/  VIADD R5, R8, 0x1 ;  /* 0x0000000108057836 */ /* 0x000fe20000000000 */
[----:B------:R-:W-:Y:S01]  /*0cd0*/  ISETP.GE.U32.AND P0, PT, R9, UR4, PT ;  /* 0x0000000409007c0c */ /* 0x000fe2000bf06070 */
[----:B------:R-:W-:-:S04]  /*0ce0*/  IMAD R7, R7, UR4, R14 ;  /* 0x0000000407077c24 */ /* 0x000fc8000f8e020e */
[----:B------:R-:W-:Y:S01]  /*0cf0*/  IMAD.X R16, R10, 0x1, ~R7, P1 ;  /* 0x000000010a107824 */ /* 0x000fe200008e0e07 */
[----:B------:R-:W-:Y:S01]  /*0d00*/  IADD3 R4, P1, PT, R9, -UR4, RZ ;  /* 0x8000000409047c10 */ /* 0x000fe2000ff3e0ff */
[----:B------:R-:W-:-:S03]  /*0d10*/  IMAD.MOV.U32 R7, RZ, RZ, 0x0 ;  /* 0x00000000ff077424 */ /* 0x000fc600078e00ff */
[C---:B------:R-:W-:Y:S01]  /*0d20*/  ISETP.GE.U32.AND.EX P0, PT, R16.reuse, R11, PT, P0 ;  /* 0x0000000b1000720c */ /* 0x040fe20003f06100 */
[----:B------:R-:W-:Y:S01]  /*0d30*/  IMAD.X R14, R16, 0x1, ~R11, P1 ;  /* 0x00000001100e7824 */ /* 0x000fe200008e0e0b */
[----:B------:R-:W-:Y:S02]  /*0d40*/  ISETP.NE.U32.AND P1, PT, RZ, UR4, PT ;  /* 0x00000004ff007c0c */ /* 0x000fe4000bf25070 */
[----:B------:R-:W-:Y:S02]  /*0d50*/  SEL R4, R4, R9, P0 ;  /* 0x0000000904047207 */ /* 0x000fe40000000000 */
[----:B------:R-:W-:Y:S02]  /*0d60*/  SEL R8, R5, R8, P0 ;  /* 0x0000000805087207 */ /* 0x000fe40000000000 */
[----:B------:R-:W-:Y:S02]  /*0d70*/  SEL R14, R14, R16, P0 ;  /* 0x000000100e0e7207 */ /* 0x000fe40000000000 */
[----:B------:R-:W-:Y:S01]  /*0d80*/  ISETP.GE.U32.AND P0, PT, R4, UR4, PT ;  /* 0x0000000404007c0c */ /* 0x000fe2000bf06070 */
[----:B------:R-:W-:Y:S01]  /*0d90*/  VIADD R5, R8, 0x1 ;  /* 0x0000000108057836 */ /* 0x000fe20000000000 */
[----:B------:R-:W-:-:S02]  /*0da0*/  ISETP.NE.AND.EX P1, PT, R11, RZ, PT, P1 ;  /* 0x000000ff0b00720c */ /* 0x000fc40003f25310 */
[----:B------:R-:W-:-:S04]  /*0db0*/  ISETP.GE.U32.AND.EX P0, PT, R14, R11, PT, P0 ;  /* 0x0000000b0e00720c */ /* 0x000fc80003f06100 */
[----:B------:R-:W-:-:S04]  /*0dc0*/  SEL R5, R5, R8, P0 ;  /* 0x0000000805057207 */ /* 0x000fc80000000000 */
[----:B------:R-:W-:Y:S01]  /*0dd0*/  SEL R5, R5, 0xffffffff, P1 ;  /* 0xffffffff05057807 */ /* 0x000fe20000800000 */
[----:B------:R-:W-:Y:S06]  /*0de0*/  RET.REL.NODEC R6 `(_Z19game_of_life_kernelPKmPmii) ;  /* 0xfffffff006847950 */ /* 0x000fec0003c3ffff */
.L_x_11:
[----:B------:R-:W-:-:S00]  /*0df0*/  BRA `(.L_x_11) ;  /* 0xfffffffc00fc7947 */ /* 0x000fc0000383ffff */
[----:B------:R-:W-:-:S00]  /*0e00*/  NOP ;  /* 0x0000000000007918 */ /* 0x000fc00000000000 */
[----:B------:R-:W-:-:S00]  /*0e10*/  NOP ;  /* 0x0000000000007918 */ /* 0x000fc00000000000 */
[----:B------:R-:W-:-:S00]  /*0e20*/  NOP ;  /* 0x0000000000007918 */ /* 0x000fc00000000000 */
[----:B------:R-:W-:-:S00]  /*0e30*/  NOP ;  /* 0x0000000000007918 */ /* 0x000fc00000000000 */
[----:B------:R-:W-:-:S00]  /*0e40*/  NOP ;  /* 0x0000000000007918 */ /* 0x000fc00000000000 */
[----:B------:R-:W-:-:S00]  /*0e50*/  NOP ;  /* 0x0000000000007918 */ /* 0x000fc00000000000 */
[----:B------:R-:W-:-:S00]  /*0e60*/  NOP ;  /* 0x0000000000007918 */ /* 0x000fc00000000000 */
[----:B------:R-:W-:-:S00]  /*0e70*/  NOP ;  /* 0x0000000000007918 */ /* 0x000fc00000000000 */
.L_x_12:


//--------------------- .nv.shared.reserved.0     --------------------------
	.section	.nv.shared.reserved.0,"aw",@nobits
	.weak		__nv_reservedSMEM_offset_0_alias
	.size		__nv_reservedSMEM_offset_0_alias, 0, 64
	.other		__nv_reservedSMEM_offset_0_alias,@"STO_CUDA_RESERVED_SHARED STV_DEFAULT"
__nv_reservedSMEM_offset_0_alias:
	.zero		0
	.zero		64


//--------------------- .nv.constant0._Z19game_of_life_kernelPKmPmii --------------------------
	.section	.nv.constant0._Z19game_of_life_kernelPKmPmii,"a",@progbits
	.sectionflags	@""
	.align	4
.nv.constant0._Z19game_of_life_kernelPKmPmii:
	.zero		920


//--------------------- SYMBOLS --------------------------

	.type		.nv.reservedSmem.offset0,@object
	.size		.nv.reservedSmem.offset0,0x4
